//
// Generated by NVIDIA NVVM Compiler
//
// Compiler Build ID: CL-36424714
// Cuda compilation tools, release 13.0, V13.0.88
// Based on NVVM 20.0.0
//

.version 9.0
.target sm_100
.address_size 64

	// .globl	_Z18iterate_mandelbrotP7double2Piiiii

.visible .entry _Z18iterate_mandelbrotP7double2Piiiii(
	.param .u64 .ptr .align 1 _Z18iterate_mandelbrotP7double2Piiiii_param_0,
	.param .u64 .ptr .align 1 _Z18iterate_mandelbrotP7double2Piiiii_param_1,
	.param .u32 _Z18iterate_mandelbrotP7double2Piiiii_param_2,
	.param .u32 _Z18iterate_mandelbrotP7double2Piiiii_param_3,
	.param .u32 _Z18iterate_mandelbrotP7double2Piiiii_param_4,
	.param .u32 _Z18iterate_mandelbrotP7double2Piiiii_param_5
)
{
	.reg .pred 	%p<23>;
	.reg .b32 	%r<33>;
	.reg .b64 	%rd<9>;
	.reg .b64 	%fd<103>;

	ld.param.u64 	%rd2, [_Z18iterate_mandelbrotP7double2Piiiii_param_0];
	ld.param.u64 	%rd3, [_Z18iterate_mandelbrotP7double2Piiiii_param_1];
	ld.param.u32 	%r13, [_Z18iterate_mandelbrotP7double2Piiiii_param_2];
	ld.param.u32 	%r16, [_Z18iterate_mandelbrotP7double2Piiiii_param_3];
	ld.param.u32 	%r14, [_Z18iterate_mandelbrotP7double2Piiiii_param_4];
	ld.param.u32 	%r15, [_Z18iterate_mandelbrotP7double2Piiiii_param_5];
	mov.u32 	%r18, %ctaid.x;
	mov.u32 	%r19, %ntid.x;
	mov.u32 	%r20, %tid.x;
	mad.lo.s32 	%r1, %r18, %r19, %r20;
	mov.u32 	%r21, %ctaid.y;
	mov.u32 	%r22, %ntid.y;
	mov.u32 	%r23, %tid.y;
	mad.lo.s32 	%r24, %r21, %r22, %r23;
	setp.ge.s32 	%p1, %r1, %r13;
	setp.ge.s32 	%p2, %r24, %r16;
	or.pred  	%p3, %p1, %p2;
	@%p3 bra 	$L__BB0_17;
	mad.lo.s32 	%r3, %r13, %r24, %r1;
	setp.lt.s32 	%p4, %r14, 1;
	mov.b32 	%r32, 0;
	@%p4 bra 	$L__BB0_16;
	setp.gt.s32 	%p5, %r15, 0;
	cvta.to.global.u64 	%rd4, %rd2;
	mul.wide.s32 	%rd5, %r3, 16;
	add.s64 	%rd1, %rd4, %rd5;
	@%p5 bra 	$L__BB0_6;
	mov.b32 	%r31, 0;
	mov.f64 	%fd101, 0d0000000000000000;
	mov.f64 	%fd102, %fd101;
$L__BB0_4:
	abs.f64 	%fd30, %fd101;
	abs.f64 	%fd31, %fd102;
	setp.gt.f64 	%p6, %fd30, %fd31;
	selp.f64 	%fd32, %fd30, %fd31, %p6;
	selp.f64 	%fd33, %fd31, %fd30, %p6;
	div.rn.f64 	%fd34, %fd33, %fd32;
	fma.rn.f64 	%fd35, %fd34, %fd34, 0d3FF0000000000000;
	sqrt.rn.f64 	%fd36, %fd35;
	mul.f64 	%fd37, %fd32, %fd36;
	setp.eq.f64 	%p7, %fd32, 0d0000000000000000;
	setp.gt.f64 	%p8, %fd32, 0d7FEFFFFFFFFFFFFF;
	setp.gt.f64 	%p9, %fd33, 0d7FEFFFFFFFFFFFFF;
	add.f64 	%fd38, %fd30, %fd31;
	selp.f64 	%fd39, %fd38, %fd37, %p8;
	selp.f64 	%fd40, %fd38, %fd39, %p7;
	selp.f64 	%fd41, %fd38, %fd40, %p9;
	setp.gt.f64 	%p10, %fd41, 0d4000000000000000;
	mov.u32 	%r32, %r31;
	@%p10 bra 	$L__BB0_16;
	ld.global.v2.f64 	{%fd42, %fd43}, [%rd1];
	add.f64 	%fd101, %fd42, 0d3FF0000000000000;
	add.f64 	%fd102, %fd43, 0d0000000000000000;
	add.s32 	%r31, %r31, 1;
	setp.ne.s32 	%p11, %r31, %r14;
	mov.u32 	%r32, %r14;
	@%p11 bra 	$L__BB0_4;
	bra.uni 	$L__BB0_16;
$L__BB0_6:
	and.b32  	%r4, %r15, 3;
	and.b32  	%r28, %r15, 2147483644;
	neg.s32 	%r5, %r28;
	mov.b32 	%r29, 0;
	mov.f64 	%fd91, 0d0000000000000000;
	mov.f64 	%fd92, %fd91;
$L__BB0_7:
	abs.f64 	%fd45, %fd91;
	abs.f64 	%fd46, %fd92;
	setp.gt.f64 	%p12, %fd45, %fd46;
	selp.f64 	%fd47, %fd45, %fd46, %p12;
	selp.f64 	%fd48, %fd46, %fd45, %p12;
	div.rn.f64 	%fd49, %fd48, %fd47;
	fma.rn.f64 	%fd50, %fd49, %fd49, 0d3FF0000000000000;
	sqrt.rn.f64 	%fd51, %fd50;
	mul.f64 	%fd52, %fd47, %fd51;
	setp.eq.f64 	%p13, %fd47, 0d0000000000000000;
	setp.gt.f64 	%p14, %fd47, 0d7FEFFFFFFFFFFFFF;
	setp.gt.f64 	%p15, %fd48, 0d7FEFFFFFFFFFFFFF;
	add.f64 	%fd53, %fd45, %fd46;
	selp.f64 	%fd54, %fd53, %fd52, %p14;
	selp.f64 	%fd55, %fd53, %fd54, %p13;
	selp.f64 	%fd56, %fd53, %fd55, %p15;
	setp.gt.f64 	%p16, %fd56, 0d4000000000000000;
	mov.u32 	%r32, %r29;
	@%p16 bra 	$L__BB0_16;
	setp.lt.u32 	%p17, %r15, 4;
	mov.f64 	%fd100, 0d0000000000000000;
	mov.f64 	%fd99, 0d3FF0000000000000;
	@%p17 bra 	$L__BB0_11;
	mov.f64 	%fd100, 0d0000000000000000;
	mov.f64 	%fd99, 0d3FF0000000000000;
	mov.u32 	%r30, %r5;
$L__BB0_10:
	mul.f64 	%fd62, %fd91, %fd99;
	mul.f64 	%fd63, %fd92, %fd100;
	sub.f64 	%fd64, %fd62, %fd63;
	mul.f64 	%fd65, %fd91, %fd100;
	fma.rn.f64 	%fd66, %fd92, %fd99, %fd65;
	mul.f64 	%fd67, %fd91, %fd64;
	mul.f64 	%fd68, %fd92, %fd66;
	sub.f64 	%fd69, %fd67, %fd68;
	mul.f64 	%fd70, %fd91, %fd66;
	fma.rn.f64 	%fd71, %fd92, %fd64, %fd70;
	mul.f64 	%fd72, %fd91, %fd69;
	mul.f64 	%fd73, %fd92, %fd71;
	sub.f64 	%fd74, %fd72, %fd73;
	mul.f64 	%fd75, %fd91, %fd71;
	fma.rn.f64 	%fd76, %fd92, %fd69, %fd75;
	mul.f64 	%fd77, %fd91, %fd74;
	mul.f64 	%fd78, %fd92, %fd76;
	sub.f64 	%fd99, %fd77, %fd78;
	mul.f64 	%fd79, %fd91, %fd76;
	fma.rn.f64 	%fd100, %fd92, %fd74, %fd79;
	add.s32 	%r30, %r30, 4;
	setp.eq.s32 	%p18, %r30, 0;
	@%p18 bra 	$L__BB0_11;
	bra.uni 	$L__BB0_10;
$L__BB0_11:
	setp.eq.s32 	%p19, %r4, 0;
	@%p19 bra 	$L__BB0_15;
	setp.eq.s32 	%p20, %r4, 1;
	mul.f64 	%fd80, %fd91, %fd99;
	mul.f64 	%fd81, %fd92, %fd100;
	sub.f64 	%fd15, %fd80, %fd81;
	mul.f64 	%fd82, %fd91, %fd100;
	fma.rn.f64 	%fd100, %fd92, %fd99, %fd82;
	mov.f64 	%fd99, %fd15;
	@%p20 bra 	$L__BB0_15;
	setp.eq.s32 	%p21, %r4, 2;
	mul.f64 	%fd83, %fd91, %fd15;
	mul.f64 	%fd84, %fd92, %fd100;
	sub.f64 	%fd99, %fd83, %fd84;
	mul.f64 	%fd85, %fd91, %fd100;
	fma.rn.f64 	%fd100, %fd92, %fd15, %fd85;
	@%p21 bra 	$L__BB0_15;
	mul.f64 	%fd86, %fd91, %fd99;
	mul.f64 	%fd87, %fd92, %fd100;
	sub.f64 	%fd19, %fd86, %fd87;
	mul.f64 	%fd88, %fd91, %fd100;
	fma.rn.f64 	%fd100, %fd92, %fd99, %fd88;
	mov.f64 	%fd99, %fd19;
$L__BB0_15:
	ld.global.v2.f64 	{%fd89, %fd90}, [%rd1];
	add.f64 	%fd91, %fd99, %fd89;
	add.f64 	%fd92, %fd100, %fd90;
	add.s32 	%r29, %r29, 1;
	setp.eq.s32 	%p22, %r29, %r14;
	mov.u32 	%r32, %r14;
	@%p22 bra 	$L__BB0_16;
	bra.uni 	$L__BB0_7;
$L__BB0_16:
	cvta.to.global.u64 	%rd6, %rd3;
	mul.wide.s32 	%rd7, %r3, 4;
	add.s64 	%rd8, %rd6, %rd7;
	st.global.u32 	[%rd8], %r32;
$L__BB0_17:
	ret;

}


// ===== COMPILED SASS (sm_100) =====

	.target	sm_100

	.elftype	@"ET_EXEC"


//--------------------- .note.nv.tkinfo           --------------------------
	.section	.note.nv.tkinfo,"",@"SHT_NOTE"
	.sectionflags	@"SHF_NOTE_NV_TKINFO"
	.tkinfo
        /*0018*/ 	.word	0x00000002
        /*0030*/ 	.string	""
        /*0030*/ 	.string	"ptxas"
        /*0030*/ 	.string	"Cuda compilation tools, release 13.0, V13.0.88"
        /*0030*/ 	.string	"Build cuda_13.0.r13.0/compiler.36424714_0"
        /*0030*/ 	.string	"-arch sm_100 -m 64 "



//--------------------- .note.nv.cuinfo           --------------------------
	.section	.note.nv.cuinfo,"",@"SHT_NOTE"
	.sectionflags	@"SHF_NOTE_NV_CUINFO"
        /*0018*/ 	.short	0x0002
        /*001a*/ 	.short	0x0064
        /*001c*/ 	.short	0x0082
	.zero		2


//--------------------- .nv.info                  --------------------------
	.section	.nv.info,"",@"SHT_CUDA_INFO"
	.align	4


	//----- nvinfo : EIATTR_REGCOUNT
	.align		4
        /*0000*/ 	.byte	0x04, 0x2f
        /*0002*/ 	.short	(.L_1 - .L_0)
	.align		4
.L_0:
        /*0004*/ 	.word	index@(_Z18iterate_mandelbrotP7double2Piiiii)
        /*0008*/ 	.word	0x00000025


	//----- nvinfo : EIATTR_FRAME_SIZE
	.align		4
.L_1:
        /*000c*/ 	.byte	0x04, 0x11
        /*000e*/ 	.short	(.L_3 - .L_2)
	.align		4
.L_2:
        /*0010*/ 	.word	index@($__internal_1_$__cuda_sm20_dsqrt_rn_f64_mediumpath_v1)
        /*0014*/ 	.word	0x00000000


	//----- nvinfo : EIATTR_FRAME_SIZE
	.align		4
.L_3:
        /*0018*/ 	.byte	0x04, 0x11
        /*001a*/ 	.short	(.L_5 - .L_4)
	.align		4
.L_4:
        /*001c*/ 	.word	index@($__internal_0_$__cuda_sm20_div_rn_f64_full)
        /*0020*/ 	.word	0x00000000


	//----- nvinfo : EIATTR_FRAME_SIZE
	.align		4
.L_5:
        /*0024*/ 	.byte	0x04, 0x11
        /*0026*/ 	.short	(.L_7 - .L_6)
	.align		4
.L_6:
        /*0028*/ 	.word	index@(_Z18iterate_mandelbrotP7double2Piiiii)
        /*002c*/ 	.word	0x00000000


	//----- nvinfo : EIATTR_MIN_STACK_SIZE
	.align		4
.L_7:
        /*0030*/ 	.byte	0x04, 0x12
        /*0032*/ 	.short	(.L_9 - .L_8)
	.align		4
.L_8:
        /*0034*/ 	.word	index@(_Z18iterate_mandelbrotP7double2Piiiii)
        /*0038*/ 	.word	0x00000000
.L_9:


//--------------------- .nv.compat                --------------------------
	.section	.nv.compat,"",@"SHT_CUDA_COMPAT_INFO"
	.align	4
        /*0000*/ 	.byte	0x02, 0x09, 0x00, 0x00, 0x02, 0x02, 0x01, 0x00, 0x02, 0x05, 0x05, 0x00, 0x03, 0x07, 0x01, 0x01
        /*0010*/ 	.byte	0x02, 0x03, 0x00, 0x00, 0x02, 0x06, 0x01, 0x00, 0x04, 0x0b, 0x08, 0x00, 0x01, 0x00, 0x00, 0x00
        /*0020*/ 	.byte	0x00, 0x00, 0x00, 0x00


//--------------------- .nv.info._Z18iterate_mandelbrotP7double2Piiiii --------------------------
	.section	.nv.info._Z18iterate_mandelbrotP7double2Piiiii,"",@"SHT_CUDA_INFO"
	.sectionflags	@""
	.align	4


	//----- nvinfo : EIATTR_CUDA_API_VERSION
	.align		4
        /*0000*/ 	.byte	0x04, 0x37
        /*0002*/ 	.short	(.L_11 - .L_10)
.L_10:
        /*0004*/ 	.word	0x00000082


	//----- nvinfo : EIATTR_KPARAM_INFO
	.align		4
.L_11:
        /*0008*/ 	.byte	0x04, 0x17
        /*000a*/ 	.short	(.L_13 - .L_12)
.L_12:
        /*000c*/ 	.word	0x00000000
        /*0010*/ 	.short	0x0005
        /*0012*/ 	.short	0x001c
        /*0014*/ 	.byte	0x00, 0xf0, 0x11, 0x00


	//----- nvinfo : EIATTR_KPARAM_INFO
	.align		4
.L_13:
        /*0018*/ 	.byte	0x04, 0x17
        /*001a*/ 	.short	(.L_15 - .L_14)
.L_14:
        /*001c*/ 	.word	0x00000000
        /*0020*/ 	.short	0x0004
        /*0022*/ 	.short	0x0018
        /*0024*/ 	.byte	0x00, 0xf0, 0x11, 0x00


	//----- nvinfo : EIATTR_KPARAM_INFO
	.align		4
.L_15:
        /*0028*/ 	.byte	0x04, 0x17
        /*002a*/ 	.short	(.L_17 - .L_16)
.L_16:
        /*002c*/ 	.word	0x00000000
        /*0030*/ 	.short	0x0003
        /*0032*/ 	.short	0x0014
        /*0034*/ 	.byte	0x00, 0xf0, 0x11, 0x00


	//----- nvinfo : EIATTR_KPARAM_INFO
	.align		4
.L_17:
        /*0038*/ 	.byte	0x04, 0x17
        /*003a*/ 	.short	(.L_19 - .L_18)
.L_18:
        /*003c*/ 	.word	0x00000000
        /*0040*/ 	.short	0x0002
        /*0042*/ 	.short	0x0010
        /*0044*/ 	.byte	0x00, 0xf0, 0x11, 0x00


	//----- nvinfo : EIATTR_KPARAM_INFO
	.align		4
.L_19:
        /*0048*/ 	.byte	0x04, 0x17
        /*004a*/ 	.short	(.L_21 - .L_20)
.L_20:
        /*004c*/ 	.word	0x00000000
        /*0050*/ 	.short	0x0001
        /*0052*/ 	.short	0x0008
        /*0054*/ 	.byte	0x00, 0xf5, 0x21, 0x00


	//----- nvinfo : EIATTR_KPARAM_INFO
	.align		4
.L_21:
        /*0058*/ 	.byte	0x04, 0x17
        /*005a*/ 	.short	(.L_23 - .L_22)
.L_22:
        /*005c*/ 	.word	0x00000000
        /*0060*/ 	.short	0x0000
        /*0062*/ 	.short	0x0000
        /*0064*/ 	.byte	0x00, 0xf5, 0x21, 0x00


	//----- nvinfo : EIATTR_SPARSE_MMA_MASK
	.align		4
.L_23:
        /*0068*/ 	.byte	0x03, 0x50
        /*006a*/ 	.short	0x0000


	//----- nvinfo : EIATTR_MAXREG_COUNT
	.align		4
        /*006c*/ 	.byte	0x03, 0x1b
        /*006e*/ 	.short	0x00ff


	//----- nvinfo : EIATTR_MERCURY_ISA_VERSION
	.align		4
        /*0070*/ 	.byte	0x03, 0x5f
        /*0072*/ 	.short	0x0101


	//----- nvinfo : EIATTR_VRC_CTA_INIT_COUNT
	.align		4
        /*0074*/ 	.byte	0x02, 0x4a
	.zero		1
	.zero		1


	//----- nvinfo : EIATTR_EXIT_INSTR_OFFSETS
	.align		4
        /*0078*/ 	.byte	0x04, 0x1c
        /*007a*/ 	.short	(.L_25 - .L_24)


	//   ....[0]....
.L_24:
        /*007c*/ 	.word	0x000000c0


	//   ....[1]....
        /*0080*/ 	.word	0x00000fa0


	//----- nvinfo : EIATTR_CRS_STACK_SIZE
	.align		4
.L_25:
        /*0084*/ 	.byte	0x04, 0x1e
        /*0086*/ 	.short	(.L_27 - .L_26)
.L_26:
        /*0088*/ 	.word	0x00000000


	//----- nvinfo : EIATTR_CBANK_PARAM_SIZE
	.align		4
.L_27:
        /*008c*/ 	.byte	0x03, 0x19
        /*008e*/ 	.short	0x0020


	//----- nvinfo : EIATTR_PARAM_CBANK
	.align		4
        /*0090*/ 	.byte	0x04, 0x0a
        /*0092*/ 	.short	(.L_29 - .L_28)
	.align		4
.L_28:
        /*0094*/ 	.word	index@(.nv.constant0._Z18iterate_mandelbrotP7double2Piiiii)
        /*0098*/ 	.short	0x0380
        /*009a*/ 	.short	0x0020


	//----- nvinfo : EIATTR_SW_WAR
	.align		4
.L_29:
        /*009c*/ 	.byte	0x04, 0x36
        /*009e*/ 	.short	(.L_31 - .L_30)
.L_30:
        /*00a0*/ 	.word	0x00000008
.L_31:


//--------------------- .nv.callgraph             --------------------------
	.section	.nv.callgraph,"",@"SHT_CUDA_CALLGRAPH"
	.align	4
	.sectionentsize	8
	.align		4
        /*0000*/ 	.word	0x00000000
	.align		4
        /*0004*/ 	.word	0xffffffff
	.align		4
        /*0008*/ 	.word	0x00000000
	.align		4
        /*000c*/ 	.word	0xfffffffe
	.align		4
        /*0010*/ 	.word	0x00000000
	.align		4
        /*0014*/ 	.word	0xfffffffd
	.align		4
        /*0018*/ 	.word	0x00000000
	.align		4
        /*001c*/ 	.word	0xfffffffc


//--------------------- .text._Z18iterate_mandelbrotP7double2Piiiii --------------------------
	.section	.text._Z18iterate_mandelbrotP7double2Piiiii,"ax",@progbits
	.align	128
        .global         _Z18iterate_mandelbrotP7double2Piiiii
        .type           _Z18iterate_mandelbrotP7double2Piiiii,@function
        .size           _Z18iterate_mandelbrotP7double2Piiiii,(.L_x_27 - _Z18iterate_mandelbrotP7double2Piiiii)
        .other          _Z18iterate_mandelbrotP7double2Piiiii,@"STO_CUDA_ENTRY STV_DEFAULT"
_Z18iterate_mandelbrotP7double2Piiiii:
.text._Z18iterate_mandelbrotP7double2Piiiii:
[----:B------:R-:W-:Y:S01]  /*0000*/  LDC R1, c[0x0][0x37c] ;  /* 0x0000df00ff017b82 */ /* 0x000fe20000000800 */
[----:B------:R-:W0:Y:S07]  /*0010*/  S2R R2, SR_TID.Y ;  /* 0x0000000000027919 */ /* 0x000e2e0000002200 */
[----:B------:R-:W1:Y:S01]  /*0020*/  LDC R0, c[0x0][0x360] ;  /* 0x0000d800ff007b82 */ /* 0x000e620000000800 */
[----:B------:R-:W2:Y:S01]  /*0030*/  LDCU.64 UR6, c[0x0][0x390] ;  /* 0x00007200ff0677ac */ /* 0x000ea20008000a00 */
[----:B------:R-:W1:Y:S06]  /*0040*/  S2R R5, SR_TID.X ;  /* 0x0000000000057919 */ /* 0x000e6c0000002100 */
[----:B------:R-:W0:Y:S08]  /*0050*/  S2UR UR5, SR_CTAID.Y ;  /* 0x00000000000579c3 */ /* 0x000e300000002600 */
[----:B------:R-:W0:Y:S08]  /*0060*/  LDC R3, c[0x0][0x364] ;  /* 0x0000d900ff037b82 */ /* 0x000e300000000800 */
[----:B------:R-:W1:Y:S01]  /*0070*/  S2UR UR4, SR_CTAID.X ;  /* 0x00000000000479c3 */ /* 0x000e620000002500 */
[----:B0-----:R-:W-:-:S05]  /*0080*/  IMAD R3, R3, UR5, R2 ;  /* 0x0000000503037c24 */ /* 0x001fca000f8e0202 */
[----:B--2---:R-:W-:Y:S01]  /*0090*/  ISETP.GE.AND P0, PT, R3, UR7, PT ;  /* 0x0000000703007c0c */ /* 0x004fe2000bf06270 */
[----:B-1----:R-:W-:-:S05]  /*00a0*/  IMAD R0, R0, UR4, R5 ;  /* 0x0000000400007c24 */ /* 0x002fca000f8e0205 */
[----:B------:R-:W-:-:S13]  /*00b0*/  ISETP.GE.OR P0, PT, R0, UR6, P0 ;  /* 0x0000000600007c0c */ /* 0x000fda0008706670 */
[----:B------:R-:W-:Y:S05]  /*00c0*/  @P0 EXIT ;  /* 0x000000000000094d */ /* 0x000fea0003800000 */
[----:B------:R-:W0:Y:S01]  /*00d0*/  LDCU UR7, c[0x0][0x398] ;  /* 0x00007300ff0777ac */ /* 0x000e220008000800 */
[----:B------:R-:W-:Y:S02]  /*00e0*/  IMAD R0, R3, UR6, R0 ;  /* 0x0000000603007c24 */ /* 0x000fe4000f8e0200 */
[----:B------:R-:W-:Y:S01]  /*00f0*/  IMAD.MOV.U32 R33, RZ, RZ, RZ ;  /* 0x000000ffff217224 */ /* 0x000fe200078e00ff */
[----:B------:R-:W1:Y:S01]  /*0100*/  LDCU.64 UR4, c[0x0][0x358] ;  /* 0x00006b00ff0477ac */ /* 0x000e620008000a00 */
[----:B0-----:R-:W-:-:S09]  /*0110*/  UISETP.GE.AND UP0, UPT, UR7, 0x1, UPT ;  /* 0x000000010700788c */ /* 0x001fd2000bf06270 */
[----:B-1----:R-:W-:Y:S05]  /*0120*/  BRA.U !UP0, `(.L_x_0) ;  /* 0x0000000d08907547 */ /* 0x002fea000b800000 */
[----:B------:R-:W0:Y:S01]  /*0130*/  LDC R34, c[0x0][0x39c] ;  /* 0x0000e700ff227b82 */ /* 0x000e220000000800 */
[----:B------:R-:W-:Y:S07]  /*0140*/  BSSY.RECONVERGENT B0, `(.L_x_0) ;  /* 0x00000e2000007945 */ /* 0x000fee0003800200 */
[----:B------:R-:W1:Y:S01]  /*0150*/  LDC.64 R8, c[0x0][0x380] ;  /* 0x0000e000ff087b82 */ /* 0x000e620000000a00 */
[----:B0-----:R-:W-:Y:S01]  /*0160*/  ISETP.GT.AND P0, PT, R34, RZ, PT ;  /* 0x000000ff2200720c */ /* 0x001fe20003f04270 */
[----:B-1----:R-:W-:-:S12]  /*0170*/  IMAD.WIDE R8, R0, 0x10, R8 ;  /* 0x0000001000087825 */ /* 0x002fd800078e0208 */
[----:B------:R-:W-:Y:S05]  /*0180*/  @P0 BRA `(.L_x_1) ;  /* 0x0000000400540947 */ /* 0x000fea0003800000 */
[----:B------:R-:W-:Y:S01]  /*0190*/  IMAD.MOV.U32 R32, RZ, RZ, RZ ;  /* 0x000000ffff207224 */ /* 0x000fe200078e00ff */
[----:B------:R-:W-:Y:S02]  /*01a0*/  CS2R R16, SRZ ;  /* 0x0000000000107805 */ /* 0x000fe4000001ff00 */
[----:B------:R-:W-:Y:S01]  /*01b0*/  CS2R R14, SRZ ;  /* 0x00000000000e7805 */ /* 0x000fe2000001ff00 */
[----:B------:R-:W0:Y:S06]  /*01c0*/  LDCU UR8, c[0x0][0x398] ;  /* 0x00007300ff0877ac */ /* 0x000e2c0008000800 */
.L_x_7:
[----:B------:R-:W-:Y:S01]  /*01d0*/  DADD R6, -RZ, |R16| ;  /* 0x00000000ff067229 */ /* 0x000fe20000000510 */
[----:B------:R-:W-:Y:S01]  /*01e0*/  IMAD.MOV.U32 R2, RZ, RZ, 0x1 ;  /* 0x00000001ff027424 */ /* 0x000fe200078e00ff */
[--C-:B------:R-:W-:Y:S01]  /*01f0*/  DADD R12, -RZ, |R14|.reuse ;  /* 0x00000000ff0c7229 */ /* 0x100fe2000000050e */
[----:B------:R-:W-:Y:S01]  /*0200*/  BSSY.RECONVERGENT B1, `(.L_x_2) ;  /* 0x000001b000017945 */ /* 0x000fe20003800200 */
[----:B------:R-:W-:-:S08]  /*0210*/  DSETP.GT.AND P0, PT, |R16|, |R14|, PT ;  /* 0x4000000e1000722a */ /* 0x000fd00003f04200 */
[----:B------:R-:W-:Y:S02]  /*0220*/  FSEL R11, R7, R13, P0 ;  /* 0x0000000d070b7208 */ /* 0x000fe40000000000 */
[----:B------:R-:W-:Y:S02]  /*0230*/  FSEL R10, R6, R12, P0 ;  /* 0x0000000c060a7208 */ /* 0x000fe40000000000 */
[----:B------:R-:W1:Y:S01]  /*0240*/  MUFU.RCP64H R3, R11 ;  /* 0x0000000b00037308 */ /* 0x000e620000001800 */
[----:B------:R-:W-:Y:S02]  /*0250*/  FSEL R12, R12, R6, P0 ;  /* 0x000000060c0c7208 */ /* 0x000fe40000000000 */
[----:B------:R-:W-:-:S04]  /*0260*/  FSEL R13, R13, R7, P0 ;  /* 0x000000070d0d7208 */ /* 0x000fc80000000000 */
[----:B------:R-:W-:Y:S01]  /*0270*/  FSETP.GEU.AND P1, PT, |R13|, 6.5827683646048100446e-37, PT ;  /* 0x036000000d00780b */ /* 0x000fe20003f2e200 */
[----:B-1----:R-:W-:-:S08]  /*0280*/  DFMA R4, -R10, R2, 1 ;  /* 0x3ff000000a04742b */ /* 0x002fd00000000102 */
[----:B------:R-:W-:-:S08]  /*0290*/  DFMA R4, R4, R4, R4 ;  /* 0x000000040404722b */ /* 0x000fd00000000004 */
[----:B------:R-:W-:-:S08]  /*02a0*/  DFMA R4, R2, R4, R2 ;  /* 0x000000040204722b */ /* 0x000fd00000000002 */
[----:B------:R-:W-:-:S08]  /*02b0*/  DFMA R2, -R10, R4, 1 ;  /* 0x3ff000000a02742b */ /* 0x000fd00000000104 */
[----:B------:R-:W-:-:S08]  /*02c0*/  DFMA R2, R4, R2, R4 ;  /* 0x000000020402722b */ /* 0x000fd00000000004 */
[----:B------:R-:W-:-:S08]  /*02d0*/  DMUL R4, R2, R12 ;  /* 0x0000000c02047228 */ /* 0x000fd00000000000 */
[----:B------:R-:W-:-:S08]  /*02e0*/  DFMA R6, -R10, R4, R12 ;  /* 0x000000040a06722b */ /* 0x000fd0000000010c */
[----:B------:R-:W-:-:S10]  /*02f0*/  DFMA R2, R2, R6, R4 ;  /* 0x000000060202722b */ /* 0x000fd40000000004 */
[----:B------:R-:W-:-:S05]  /*0300*/  FFMA R4, RZ, R11, R3 ;  /* 0x0000000bff047223 */ /* 0x000fca0000000003 */
[----:B------:R-:W-:-:S13]  /*0310*/  FSETP.GT.AND P0, PT, |R4|, 1.469367938527859385e-39, PT ;  /* 0x001000000400780b */ /* 0x000fda0003f04200 */
[----:B------:R-:W-:Y:S05]  /*0320*/  @P0 BRA P1, `(.L_x_3) ;  /* 0x0000000000200947 */ /* 0x000fea0000800000 */
[----:B------:R-:W-:Y:S01]  /*0330*/  IMAD.MOV.U32 R20, RZ, RZ, R10 ;  /* 0x000000ffff147224 */ /* 0x000fe200078e000a */
[----:B------:R-:W-:Y:S01]  /*0340*/  MOV R2, 0x390 ;  /* 0x0000039000027802 */ /* 0x000fe20000000f00 */
[----:B------:R-:W-:Y:S02]  /*0350*/  IMAD.MOV.U32 R21, RZ, RZ, R11 ;  /* 0x000000ffff157224 */ /* 0x000fe400078e000b */
[----:B------:R-:W-:Y:S02]  /*0360*/  IMAD.MOV.U32 R22, RZ, RZ, R12 ;  /* 0x000000ffff167224 */ /* 0x000fe400078e000c */
[----:B------:R-:W-:-:S07]  /*0370*/  IMAD.MOV.U32 R23, RZ, RZ, R13 ;  /* 0x000000ffff177224 */ /* 0x000fce00078e000d */
[----:B0-----:R-:W-:Y:S05]  /*0380*/  CALL.REL.NOINC `($__internal_0_$__cuda_sm20_div_rn_f64_full) ;  /* 0x0000000c00087944 */ /* 0x001fea0003c00000 */
[----:B------:R-:W-:Y:S02]  /*0390*/  IMAD.MOV.U32 R2, RZ, RZ, R26 ;  /* 0x000000ffff027224 */ /* 0x000fe400078e001a */
[----:B------:R-:W-:-:S07]  /*03a0*/  IMAD.MOV.U32 R3, RZ, RZ, R27 ;  /* 0x000000ffff037224 */ /* 0x000fce00078e001b */
.L_x_3:
[----:B0-----:R-:W-:Y:S05]  /*03b0*/  BSYNC.RECONVERGENT B1 ;  /* 0x0000000000017941 */ /* 0x001fea0003800200 */
.L_x_2:
[----:B------:R-:W-:Y:S01]  /*03c0*/  DFMA R22, R2, R2, 1 ;  /* 0x3ff000000216742b */ /* 0x000fe20000000002 */
[----:B------:R-:W-:Y:S01]  /*03d0*/  IMAD.MOV.U32 R6, RZ, RZ, 0x0 ;  /* 0x00000000ff067424 */ /* 0x000fe200078e00ff */
[----:B------:R-:W-:Y:S01]  /*03e0*/  BSSY.RECONVERGENT B1, `(.L_x_4) ;  /* 0x0000016000017945 */ /* 0x000fe20003800200 */
[----:B------:R-:W-:-:S03]  /*03f0*/  IMAD.MOV.U32 R7, RZ, RZ, 0x3fd80000 ;  /* 0x3fd80000ff077424 */ /* 0x000fc600078e00ff */
[----:B------:R-:W0:Y:S04]  /*0400*/  MUFU.RSQ64H R3, R23 ;  /* 0x0000001700037308 */ /* 0x000e280000001c00 */
[----:B------:R-:W-:-:S05]  /*0410*/  VIADD R2, R23, 0xfcb00000 ;  /* 0xfcb0000017027836 */ /* 0x000fca0000000000 */
[----:B------:R-:W-:Y:S01]  /*0420*/  ISETP.GE.U32.AND P0, PT, R2, 0x7ca00000, PT ;  /* 0x7ca000000200780c */ /* 0x000fe20003f06070 */
[----:B0-----:R-:W-:-:S08]  /*0430*/  DMUL R4, R2, R2 ;  /* 0x0000000202047228 */ /* 0x001fd00000000000 */
[----:B------:R-:W-:-:S08]  /*0440*/  DFMA R4, R22, -R4, 1 ;  /* 0x3ff000001604742b */ /* 0x000fd00000000804 */
[----:B------:R-:W-:Y:S02]  /*0450*/  DFMA R6, R4, R6, 0.5 ;  /* 0x3fe000000406742b */ /* 0x000fe40000000006 */
[----:B------:R-:W-:-:S08]  /*0460*/  DMUL R4, R2, R4 ;  /* 0x0000000402047228 */ /* 0x000fd00000000000 */
[----:B------:R-:W-:-:S08]  /*0470*/  DFMA R20, R6, R4, R2 ;  /* 0x000000040614722b */ /* 0x000fd00000000002 */
[----:B------:R-:W-:Y:S02]  /*0480*/  DMUL R18, R22, R20 ;  /* 0x0000001416127228 */ /* 0x000fe40000000000 */
[----:B------:R-:W-:Y:S02]  /*0490*/  VIADD R7, R21, 0xfff00000 ;  /* 0xfff0000015077836 */ /* 0x000fe40000000000 */
[----:B------:R-:W-:-:S04]  /*04a0*/  IMAD.MOV.U32 R6, RZ, RZ, R20 ;  /* 0x000000ffff067224 */ /* 0x000fc800078e0014 */
[----:B------:R-:W-:-:S08]  /*04b0*/  DFMA R24, R18, -R18, R22 ;  /* 0x800000121218722b */ /* 0x000fd00000000016 */
[----:B------:R-:W-:Y:S01]  /*04c0*/  DFMA R4, R24, R6, R18 ;  /* 0x000000061804722b */ /* 0x000fe20000000012 */
[----:B------:R-:W-:Y:S10]  /*04d0*/  @!P0 BRA `(.L_x_5) ;  /* 0x0000000000188947 */ /* 0x000ff40003800000 */
[----:B------:R-:W-:Y:S01]  /*04e0*/  IMAD.MOV.U32 R6, RZ, RZ, R20 ;  /* 0x000000ffff067224 */ /* 0x000fe200078e0014 */
[----:B------:R-:W-:Y:S01]  /*04f0*/  MOV R20, 0x540 ;  /* 0x0000054000147802 */ /* 0x000fe20000000f00 */
[----:B------:R-:W-:Y:S02]  /*0500*/  IMAD.MOV.U32 R3, RZ, RZ, R23 ;  /* 0x000000ffff037224 */ /* 0x000fe400078e0017 */
[----:B------:R-:W-:Y:S02]  /*0510*/  IMAD.MOV.U32 R4, RZ, RZ, R24 ;  /* 0x000000ffff047224 */ /* 0x000fe400078e0018 */
[----:B------:R-:W-:-:S07]  /*0520*/  IMAD.MOV.U32 R5, RZ, RZ, R25 ;  /* 0x000000ffff057224 */ /* 0x000fce00078e0019 */
[----:B------:R-:W-:Y:S05]  /*0530*/  CALL.REL.NOINC `($__internal_1_$__cuda_sm20_dsqrt_rn_f64_mediumpath_v1) ;  /* 0x0000001000047944 */ /* 0x000fea0003c00000 */
.L_x_5:
[----:B------:R-:W-:Y:S05]  /*0540*/  BSYNC.RECONVERGENT B1 ;  /* 0x0000000000017941 */ /* 0x000fea0003800200 */
.L_x_4:
[----:B------:R-:W-:Y:S01]  /*0550*/  DADD R14, |R14|, |R16| ;  /* 0x000000000e0e7229 */ /* 0x000fe20000000610 */
[----:B------:R-:W-:Y:S01]  /*0560*/  UMOV UR6, 0xffffffff ;  /* 0xffffffff00067882 */ /* 0x000fe20000000000 */
[C---:B------:R-:W-:Y:S01]  /*0570*/  DMUL R4, R10.reuse, R4 ;  /* 0x000000040a047228 */ /* 0x040fe20000000000 */
[----:B------:R-:W-:Y:S01]  /*0580*/  UMOV UR7, 0x7fefffff ;  /* 0x7fefffff00077882 */ /* 0x000fe20000000000 */
[C---:B------:R-:W-:Y:S01]  /*0590*/  DSETP.NEU.AND P1, PT, R10.reuse, RZ, PT ;  /* 0x000000ff0a00722a */ /* 0x040fe20003f2d000 */
[----:B------:R-:W-:Y:S01]  /*05a0*/  IMAD.MOV.U32 R33, RZ, RZ, R32 ;  /* 0x000000ffff217224 */ /* 0x000fe200078e0020 */
[----:B------:R-:W-:-:S06]  /*05b0*/  DSETP.GT.AND P0, PT, R10, UR6, PT ;  /* 0x000000060a007e2a */ /* 0x000fcc000bf04000 */
[C---:B------:R-:W-:Y:S02]  /*05c0*/  FSEL R3, R14.reuse, R4, P0 ;  /* 0x000000040e037208 */ /* 0x040fe40000000000 */
[C---:B------:R-:W-:Y:S01]  /*05d0*/  FSEL R5, R15.reuse, R5, P0 ;  /* 0x000000050f057208 */ /* 0x040fe20000000000 */
[----:B------:R-:W-:Y:S01]  /*05e0*/  DSETP.GT.AND P0, PT, R12, UR6, PT ;  /* 0x000000060c007e2a */ /* 0x000fe2000bf04000 */
[----:B------:R-:W-:Y:S02]  /*05f0*/  FSEL R3, R14, R3, !P1 ;  /* 0x000000030e037208 */ /* 0x000fe40004800000 */
[----:B------:R-:W-:-:S03]  /*0600*/  FSEL R5, R15, R5, !P1 ;  /* 0x000000050f057208 */ /* 0x000fc60004800000 */
[----:B------:R-:W-:Y:S02]  /*0610*/  FSEL R2, R14, R3, P0 ;  /* 0x000000030e027208 */ /* 0x000fe40000000000 */
[----:B------:R-:W-:-:S06]  /*0620*/  FSEL R3, R15, R5, P0 ;  /* 0x000000050f037208 */ /* 0x000fcc0000000000 */
[----:B------:R-:W-:-:S14]  /*0630*/  DSETP.GT.AND P0, PT, R2, 2, PT ;  /* 0x400000000200742a */ /* 0x000fdc0003f04000 */
[----:B------:R-:W-:Y:S05]  /*0640*/  @P0 BRA `(.L_x_6) ;  /* 0x0000000800440947 */ /* 0x000fea0003800000 */
[----:B------:R-:W2:Y:S01]  /*0650*/  LDG.E.128 R12, desc[UR4][R8.64] ;  /* 0x00000004080c7981 */ /* 0x000ea2000c1e1d00 */
[----:B------:R-:W-:-:S05]  /*0660*/  VIADD R32, R32, 0x1 ;  /* 0x0000000120207836 */ /* 0x000fca0000000000 */
[----:B------:R-:W-:Y:S01]  /*0670*/  ISETP.NE.AND P0, PT, R32, UR8, PT ;  /* 0x0000000820007c0c */ /* 0x000fe2000bf05270 */
[----:B--2---:R-:W-:Y:S02]  /*0680*/  DADD R16, R12, 1 ;  /* 0x3ff000000c107429 */ /* 0x004fe40000000000 */
[----:B------:R-:W-:-:S10]  /*0690*/  DADD R14, RZ, R14 ;  /* 0x00000000ff0e7229 */ /* 0x000fd4000000000e */
[----:B------:R-:W-:Y:S05]  /*06a0*/  @P0 BRA `(.L_x_7) ;  /* 0xfffffff800c80947 */ /* 0x000fea000383ffff */
[----:B------:R-:W0:Y:S02]  /*06b0*/  LDCU UR6, c[0x0][0x398] ;  /* 0x00007300ff0677ac */ /* 0x000e240008000800 */
[----:B0-----:R-:W-:Y:S01]  /*06c0*/  IMAD.U32 R33, RZ, RZ, UR6 ;  /* 0x00000006ff217e24 */ /* 0x001fe2000f8e00ff */
[----:B------:R-:W-:Y:S06]  /*06d0*/  BRA `(.L_x_6) ;  /* 0x0000000800207947 */ /* 0x000fec0003800000 */
.L_x_1:
[C---:B------:R-:W-:Y:S01]  /*06e0*/  LOP3.LUT R32, R34.reuse, 0x3, RZ, 0xc0, !PT ;  /* 0x0000000322207812 */ /* 0x040fe200078ec0ff */
[----:B------:R-:W-:Y:S01]  /*06f0*/  IMAD.MOV.U32 R33, RZ, RZ, RZ ;  /* 0x000000ffff217224 */ /* 0x000fe200078e00ff */
[----:B------:R-:W-:Y:S02]  /*0700*/  LOP3.LUT R34, R34, 0x7ffffffc, RZ, 0xc0, !PT ;  /* 0x7ffffffc22227812 */ /* 0x000fe400078ec0ff */
[----:B------:R-:W-:Y:S02]  /*0710*/  CS2R R10, SRZ ;  /* 0x00000000000a7805 */ /* 0x000fe4000001ff00 */
[----:B------:R-:W-:Y:S01]  /*0720*/  CS2R R12, SRZ ;  /* 0x00000000000c7805 */ /* 0x000fe2000001ff00 */
[----:B------:R-:W-:-:S07]  /*0730*/  IMAD.MOV R34, RZ, RZ, -R34 ;  /* 0x000000ffff227224 */ /* 0x000fce00078e0a22 */
.L_x_15:
[----:B------:R-:W-:Y:S01]  /*0740*/  DADD R6, -RZ, |R10| ;  /* 0x00000000ff067229 */ /* 0x000fe2000000050a */
[----:B------:R-:W-:Y:S01]  /*0750*/  IMAD.MOV.U32 R2, RZ, RZ, 0x1 ;  /* 0x00000001ff027424 */ /* 0x000fe200078e00ff */
[--C-:B------:R-:W-:Y:S01]  /*0760*/  DADD R16, -RZ, |R12|.reuse ;  /* 0x00000000ff107229 */ /* 0x100fe2000000050c */
[----:B------:R-:W-:Y:S01]  /*0770*/  BSSY.RECONVERGENT B1, `(.L_x_8) ;  /* 0x000001b000017945 */ /* 0x000fe20003800200 */
[----:B------:R-:W-:-:S08]  /*0780*/  DSETP.GT.AND P0, PT, |R10|, |R12|, PT ;  /* 0x4000000c0a00722a */ /* 0x000fd00003f04200 */
[----:B------:R-:W-:Y:S02]  /*0790*/  FSEL R15, R7, R17, P0 ;  /* 0x00000011070f7208 */ /* 0x000fe40000000000 */
[----:B------:R-:W-:Y:S02]  /*07a0*/  FSEL R14, R6, R16, P0 ;  /* 0x00000010060e7208 */ /* 0x000fe40000000000 */
[----:B------:R-:W0:Y:S01]  /*07b0*/  MUFU.RCP64H R3, R15 ;  /* 0x0000000f00037308 */ /* 0x000e220000001800 */
[----:B------:R-:W-:Y:S02]  /*07c0*/  FSEL R16, R16, R6, P0 ;  /* 0x0000000610107208 */ /* 0x000fe40000000000 */
[----:B------:R-:W-:-:S04]  /*07d0*/  FSEL R17, R17, R7, P0 ;  /* 0x0000000711117208 */ /* 0x000fc80000000000 */
[----:B------:R-:W-:Y:S01]  /*07e0*/  FSETP.GEU.AND P1, PT, |R17|, 6.5827683646048100446e-37, PT ;  /* 0x036000001100780b */ /* 0x000fe20003f2e200 */
[----:B0-----:R-:W-:-:S08]  /*07f0*/  DFMA R4, -R14, R2, 1 ;  /* 0x3ff000000e04742b */ /* 0x001fd00000000102 */
        /* <DEDUP_REMOVED lines=15> */
[----:B------:R-:W-:Y:S05]  /*08f0*/  CALL.REL.NOINC `($__internal_0_$__cuda_sm20_div_rn_f64_full) ;  /* 0x0000000400ac7944 */ /* 0x000fea0003c00000 */
[----:B------:R-:W-:Y:S02]  /*0900*/  IMAD.MOV.U32 R2, RZ, RZ, R26 ;  /* 0x000000ffff027224 */ /* 0x000fe400078e001a */
[----:B------:R-:W-:-:S07]  /*0910*/  IMAD.MOV.U32 R3, RZ, RZ, R27 ;  /* 0x000000ffff037224 */ /* 0x000fce00078e001b */
.L_x_9:
[----:B------:R-:W-:Y:S05]  /*0920*/  BSYNC.RECONVERGENT B1 ;  /* 0x0000000000017941 */ /* 0x000fea0003800200 */
.L_x_8:
        /* <DEDUP_REMOVED lines=20> */
[----:B------:R-:W-:-:S07]  /*0a70*/  IMAD.MOV.U32 R3, RZ, RZ, R23 ;  /* 0x000000ffff037224 */ /* 0x000fce00078e0017 */
[----:B------:R-:W-:Y:S05]  /*0a80*/  CALL.REL.NOINC `($__internal_1_$__cuda_sm20_dsqrt_rn_f64_mediumpath_v1) ;  /* 0x0000000800b07944 */ /* 0x000fea0003c00000 */
[----:B------:R-:W-:Y:S02]  /*0a90*/  IMAD.MOV.U32 R20, RZ, RZ, R4 ;  /* 0x000000ffff147224 */ /* 0x000fe400078e0004 */
[----:B------:R-:W-:-:S07]  /*0aa0*/  IMAD.MOV.U32 R21, RZ, RZ, R5 ;  /* 0x000000ffff157224 */ /* 0x000fce00078e0005 */
.L_x_11:
[----:B------:R-:W-:Y:S05]  /*0ab0*/  BSYNC.RECONVERGENT B1 ;  /* 0x0000000000017941 */ /* 0x000fea0003800200 */
.L_x_10:
[----:B------:R-:W-:Y:S01]  /*0ac0*/  DMUL R20, R14, R20 ;  /* 0x000000140e147228 */ /* 0x000fe20000000000 */
[----:B------:R-:W-:Y:S01]  /*0ad0*/  UMOV UR6, 0xffffffff ;  /* 0xffffffff00067882 */ /* 0x000fe20000000000 */
[----:B------:R-:W-:Y:S01]  /*0ae0*/  DADD R2, |R12|, |R10| ;  /* 0x000000000c027229 */ /* 0x000fe2000000060a */
[----:B------:R-:W-:Y:S01]  /*0af0*/  UMOV UR7, 0x7fefffff ;  /* 0x7fefffff00077882 */ /* 0x000fe20000000000 */
[C---:B------:R-:W-:Y:S02]  /*0b00*/  DSETP.NEU.AND P1, PT, R14.reuse, RZ, PT ;  /* 0x000000ff0e00722a */ /* 0x040fe40003f2d000 */
        /* <DEDUP_REMOVED lines=10> */
[----:B------:R-:W0:Y:S01]  /*0bb0*/  LDCU UR6, c[0x0][0x39c] ;  /* 0x00007380ff0677ac */ /* 0x000e220008000800 */
[----:B------:R-:W-:Y:S02]  /*0bc0*/  ISETP.NE.AND P1, PT, R32, RZ, PT ;  /* 0x000000ff2000720c */ /* 0x000fe40003f25270 */
[----:B------:R-:W-:Y:S01]  /*0bd0*/  CS2R R16, SRZ ;  /* 0x0000000000107805 */ /* 0x000fe2000001ff00 */
[----:B------:R-:W-:Y:S02]  /*0be0*/  IMAD.MOV.U32 R14, RZ, RZ, 0x0 ;  /* 0x00000000ff0e7424 */ /* 0x000fe400078e00ff */
[----:B------:R-:W-:Y:S01]  /*0bf0*/  IMAD.MOV.U32 R15, RZ, RZ, 0x3ff00000 ;  /* 0x3ff00000ff0f7424 */ /* 0x000fe200078e00ff */
[----:B0-----:R-:W-:-:S09]  /*0c00*/  UISETP.GE.U32.AND UP0, UPT, UR6, 0x4, UPT ;  /* 0x000000040600788c */ /* 0x001fd2000bf06070 */
[----:B------:R-:W-:Y:S05]  /*0c10*/  BRA.U !UP0, `(.L_x_12) ;  /* 0x00000001085c7547 */ /* 0x000fea000b800000 */
[----:B------:R-:W-:Y:S01]  /*0c20*/  IMAD.MOV.U32 R2, RZ, RZ, R34 ;  /* 0x000000ffff027224 */ /* 0x000fe200078e0022 */
[----:B------:R-:W-:Y:S01]  /*0c30*/  CS2R R16, SRZ ;  /* 0x0000000000107805 */ /* 0x000fe2000001ff00 */
[----:B------:R-:W-:Y:S02]  /*0c40*/  IMAD.MOV.U32 R14, RZ, RZ, 0x0 ;  /* 0x00000000ff0e7424 */ /* 0x000fe400078e00ff */
[----:B------:R-:W-:-:S07]  /*0c50*/  IMAD.MOV.U32 R15, RZ, RZ, 0x3ff00000 ;  /* 0x3ff00000ff0f7424 */ /* 0x000fce00078e00ff */
.L_x_13:
[C---:B------:R-:W-:Y:S01]  /*0c60*/  DMUL R4, R16.reuse, R10 ;  /* 0x0000000a10047228 */ /* 0x040fe20000000000 */
[----:B------:R-:W-:Y:S01]  /*0c70*/  VIADD R2, R2, 0x4 ;  /* 0x0000000402027836 */ /* 0x000fe20000000000 */
[----:B------:R-:W-:-:S04]  /*0c80*/  DMUL R16, R16, R12 ;  /* 0x0000000c10107228 */ /* 0x000fc80000000000 */
[----:B------:R-:W-:Y:S02]  /*0c90*/  ISETP.NE.AND P0, PT, R2, RZ, PT ;  /* 0x000000ff0200720c */ /* 0x000fe40003f05270 */
[C---:B------:R-:W-:Y:S02]  /*0ca0*/  DFMA R4, R14.reuse, R12, R4 ;  /* 0x0000000c0e04722b */ /* 0x040fe40000000004 */
[----:B------:R-:W-:-:S06]  /*0cb0*/  DFMA R16, R14, R10, -R16 ;  /* 0x0000000a0e10722b */ /* 0x000fcc0000000810 */
[C---:B------:R-:W-:Y:S02]  /*0cc0*/  DMUL R6, R4.reuse, R10 ;  /* 0x0000000a04067228 */ /* 0x040fe40000000000 */
[----:B------:R-:W-:-:S06]  /*0cd0*/  DMUL R4, R4, R12 ;  /* 0x0000000c04047228 */ /* 0x000fcc0000000000 */
        /* <DEDUP_REMOVED lines=8> */
[C---:B------:R-:W-:Y:S02]  /*0d60*/  DFMA R14, R6.reuse, R10, -R4 ;  /* 0x0000000a060e722b */ /* 0x040fe40000000804 */
[----:B------:R-:W-:Y:S01]  /*0d70*/  DFMA R16, R6, R12, R16 ;  /* 0x0000000c0610722b */ /* 0x000fe20000000010 */
[----:B------:R-:W-:Y:S10]  /*0d80*/  @P0 BRA `(.L_x_13) ;  /* 0xfffffffc00b40947 */ /* 0x000ff4000383ffff */
.L_x_12:
[----:B------:R-:W-:Y:S05]  /*0d90*/  @!P1 BRA `(.L_x_14) ;  /* 0x00000000004c9947 */ /* 0x000fea0003800000 */
[C---:B------:R-:W-:Y:S01]  /*0da0*/  DMUL R2, R16.reuse, R12 ;  /* 0x0000000c10027228 */ /* 0x040fe20000000000 */
[----:B------:R-:W-:Y:S01]  /*0db0*/  ISETP.NE.AND P0, PT, R32, 0x1, PT ;  /* 0x000000012000780c */ /* 0x000fe20003f05270 */
[----:B------:R-:W-:-:S06]  /*0dc0*/  DMUL R16, R16, R10 ;  /* 0x0000000a10107228 */ /* 0x000fcc0000000000 */
[C---:B------:R-:W-:Y:S02]  /*0dd0*/  DFMA R2, R14.reuse, R10, -R2 ;  /* 0x0000000a0e02722b */ /* 0x040fe40000000802 */
[----:B------:R-:W-:-:S08]  /*0de0*/  DFMA R16, R14, R12, R16 ;  /* 0x0000000c0e10722b */ /* 0x000fd00000000010 */
[----:B------:R-:W-:Y:S02]  /*0df0*/  IMAD.MOV.U32 R14, RZ, RZ, R2 ;  /* 0x000000ffff0e7224 */ /* 0x000fe400078e0002 */
[----:B------:R-:W-:Y:S01]  /*0e00*/  IMAD.MOV.U32 R15, RZ, RZ, R3 ;  /* 0x000000ffff0f7224 */ /* 0x000fe200078e0003 */
[----:B------:R-:W-:Y:S06]  /*0e10*/  @!P0 BRA `(.L_x_14) ;  /* 0x00000000002c8947 */ /* 0x000fec0003800000 */
[C---:B------:R-:W-:Y:S01]  /*0e20*/  DMUL R4, R16.reuse, R10 ;  /* 0x0000000a10047228 */ /* 0x040fe20000000000 */
[----:B------:R-:W-:Y:S01]  /*0e30*/  ISETP.NE.AND P0, PT, R32, 0x2, PT ;  /* 0x000000022000780c */ /* 0x000fe20003f05270 */
[----:B------:R-:W-:-:S06]  /*0e40*/  DMUL R14, R16, R12 ;  /* 0x0000000c100e7228 */ /* 0x000fcc0000000000 */
[C---:B------:R-:W-:Y:S02]  /*0e50*/  DFMA R16, R2.reuse, R12, R4 ;  /* 0x0000000c0210722b */ /* 0x040fe40000000004 */
[----:B------:R-:W-:-:S06]  /*0e60*/  DFMA R14, R2, R10, -R14 ;  /* 0x0000000a020e722b */ /* 0x000fcc000000080e */
[C---:B------:R-:W-:Y:S02]  /*0e70*/  @P0 DMUL R2, R16.reuse, R12 ;  /* 0x0000000c10020228 */ /* 0x040fe40000000000 */
[----:B------:R-:W-:-:S06]  /*0e80*/  @P0 DMUL R4, R16, R10 ;  /* 0x0000000a10040228 */ /* 0x000fcc0000000000 */
[C---:B------:R-:W-:Y:S02]  /*0e90*/  @P0 DFMA R2, R14.reuse, R10, -R2 ;  /* 0x0000000a0e02022b */ /* 0x040fe40000000802 */
[----:B------:R-:W-:-:S08]  /*0ea0*/  @P0 DFMA R16, R14, R12, R4 ;  /* 0x0000000c0e10022b */ /* 0x000fd00000000004 */
[----:B------:R-:W-:Y:S02]  /*0eb0*/  @P0 IMAD.MOV.U32 R14, RZ, RZ, R2 ;  /* 0x000000ffff0e0224 */ /* 0x000fe400078e0002 */
[----:B------:R-:W-:-:S07]  /*0ec0*/  @P0 IMAD.MOV.U32 R15, RZ, RZ, R3 ;  /* 0x000000ffff0f0224 */ /* 0x000fce00078e0003 */
.L_x_14:
[----:B------:R-:W2:Y:S01]  /*0ed0*/  LDG.E.128 R4, desc[UR4][R8.64] ;  /* 0x0000000408047981 */ /* 0x000ea2000c1e1d00 */
[----:B------:R-:W0:Y:S01]  /*0ee0*/  LDCU UR6, c[0x0][0x398] ;  /* 0x00007300ff0677ac */ /* 0x000e220008000800 */
[----:B------:R-:W-:-:S05]  /*0ef0*/  VIADD R33, R33, 0x1 ;  /* 0x0000000121217836 */ /* 0x000fca0000000000 */
[----:B0-----:R-:W-:Y:S01]  /*0f00*/  ISETP.NE.AND P0, PT, R33, UR6, PT ;  /* 0x0000000621007c0c */ /* 0x001fe2000bf05270 */
[----:B--2---:R-:W-:Y:S02]  /*0f10*/  DADD R10, R4, R14 ;  /* 0x00000000040a7229 */ /* 0x004fe4000000000e */
[----:B------:R-:W-:-:S10]  /*0f20*/  DADD R12, R6, R16 ;  /* 0x00000000060c7229 */ /* 0x000fd40000000010 */
[----:B------:R-:W-:Y:S05]  /*0f30*/  @P0 BRA `(.L_x_15) ;  /* 0xfffffff800000947 */ /* 0x000fea000383ffff */
[----:B------:R-:W0:Y:S02]  /*0f40*/  LDCU UR6, c[0x0][0x398] ;  /* 0x00007300ff0677ac */ /* 0x000e240008000800 */
[----:B0-----:R-:W-:-:S07]  /*0f50*/  IMAD.U32 R33, RZ, RZ, UR6 ;  /* 0x00000006ff217e24 */ /* 0x001fce000f8e00ff */
.L_x_6:
[----:B------:R-:W-:Y:S05]  /*0f60*/  BSYNC.RECONVERGENT B0 ;  /* 0x0000000000007941 */ /* 0x000fea0003800200 */
.L_x_0:
[----:B------:R-:W0:Y:S02]  /*0f70*/  LDC.64 R2, c[0x0][0x388] ;  /* 0x0000e200ff027b82 */ /* 0x000e240000000a00 */
[----:B0-----:R-:W-:-:S05]  /*0f80*/  IMAD.WIDE R2, R0, 0x4, R2 ;  /* 0x0000000400027825 */ /* 0x001fca00078e0202 */
[----:B------:R-:W-:Y:S01]  /*0f90*/  STG.E desc[UR4][R2.64], R33 ;  /* 0x0000002102007986 */ /* 0x000fe2000c101904 */
[----:B------:R-:W-:Y:S05]  /*0fa0*/  EXIT ;  /* 0x000000000000794d */ /* 0x000fea0003800000 */
        .weak           $__internal_0_$__cuda_sm20_div_rn_f64_full
        .type           $__internal_0_$__cuda_sm20_div_rn_f64_full,@function
        .size           $__internal_0_$__cuda_sm20_div_rn_f64_full,($__internal_1_$__cuda_sm20_dsqrt_rn_f64_mediumpath_v1 - $__internal_0_$__cuda_sm20_div_rn_f64_full)
$__internal_0_$__cuda_sm20_div_rn_f64_full:
[C---:B------:R-:W-:Y:S01]  /*0fb0*/  FSETP.GEU.AND P0, PT, |R21|.reuse, 1.469367938527859385e-39, PT ;  /* 0x001000001500780b */ /* 0x040fe20003f0e200 */
[----:B------:R-:W-:Y:S01]  /*0fc0*/  IMAD.MOV.U32 R24, RZ, RZ, 0x1 ;  /* 0x00000001ff187424 */ /* 0x000fe200078e00ff */
[----:B------:R-:W-:Y:S01]  /*0fd0*/  LOP3.LUT R18, R21, 0x800fffff, RZ, 0xc0, !PT ;  /* 0x800fffff15127812 */ /* 0x000fe200078ec0ff */
[----:B------:R-:W-:Y:S01]  /*0fe0*/  BSSY.RECONVERGENT B2, `(.L_x_16) ;  /* 0x0000054000027945 */ /* 0x000fe20003800200 */
[C---:B------:R-:W-:Y:S02]  /*0ff0*/  FSETP.GEU.AND P2, PT, |R23|.reuse, 1.469367938527859385e-39, PT ;  /* 0x001000001700780b */ /* 0x040fe40003f4e200 */
[----:B------:R-:W-:Y:S01]  /*1000*/  LOP3.LUT R19, R18, 0x3ff00000, RZ, 0xfc, !PT ;  /* 0x3ff0000012137812 */ /* 0x000fe200078efcff */
[----:B------:R-:W-:Y:S01]  /*1010*/  IMAD.MOV.U32 R18, RZ, RZ, R20 ;  /* 0x000000ffff127224 */ /* 0x000fe200078e0014 */
[----:B------:R-:W-:Y:S02]  /*1020*/  LOP3.LUT R3, R23, 0x7ff00000, RZ, 0xc0, !PT ;  /* 0x7ff0000017037812 */ /* 0x000fe400078ec0ff */
[----:B------:R-:W-:-:S03]  /*1030*/  LOP3.LUT R6, R21, 0x7ff00000, RZ, 0xc0, !PT ;  /* 0x7ff0000015067812 */ /* 0x000fc600078ec0ff */
[----:B------:R-:W-:Y:S01]  /*1040*/  @!P0 DMUL R18, R20, 8.98846567431157953865e+307 ;  /* 0x7fe0000014128828 */ /* 0x000fe20000000000 */
[----:B------:R-:W-:-:S03]  /*1050*/  ISETP.GE.U32.AND P1, PT, R3, R6, PT ;  /* 0x000000060300720c */ /* 0x000fc60003f26070 */
[----:B------:R-:W-:Y:S01]  /*1060*/  @!P2 LOP3.LUT R4, R21, 0x7ff00000, RZ, 0xc0, !PT ;  /* 0x7ff000001504a812 */ /* 0x000fe200078ec0ff */
[----:B------:R-:W-:Y:S01]  /*1070*/  @!P2 IMAD.MOV.U32 R30, RZ, RZ, RZ ;  /* 0x000000ffff1ea224 */ /* 0x000fe200078e00ff */
[----:B------:R-:W0:Y:S02]  /*1080*/  MUFU.RCP64H R25, R19 ;  /* 0x0000001300197308 */ /* 0x000e240000001800 */
[----:B------:R-:W-:Y:S01]  /*1090*/  @!P2 ISETP.GE.U32.AND P3, PT, R3, R4, PT ;  /* 0x000000040300a20c */ /* 0x000fe20003f66070 */
[----:B------:R-:W-:Y:S01]  /*10a0*/  IMAD.MOV.U32 R4, RZ, RZ, 0x1ca00000 ;  /* 0x1ca00000ff047424 */ /* 0x000fe200078e00ff */
[----:B------:R-:W-:-:S04]  /*10b0*/  @!P0 LOP3.LUT R6, R19, 0x7ff00000, RZ, 0xc0, !PT ;  /* 0x7ff0000013068812 */ /* 0x000fc800078ec0ff */
[----:B------:R-:W-:-:S04]  /*10c0*/  @!P2 SEL R5, R4, 0x63400000, !P3 ;  /* 0x634000000405a807 */ /* 0x000fc80005800000 */
[----:B------:R-:W-:-:S04]  /*10d0*/  @!P2 LOP3.LUT R5, R5, 0x80000000, R23, 0xf8, !PT ;  /* 0x800000000505a812 */ /* 0x000fc800078ef817 */
[----:B------:R-:W-:Y:S01]  /*10e0*/  @!P2 LOP3.LUT R31, R5, 0x100000, RZ, 0xfc, !PT ;  /* 0x00100000051fa812 */ /* 0x000fe200078efcff */
[----:B0-----:R-:W-:Y:S01]  /*10f0*/  DFMA R26, R24, -R18, 1 ;  /* 0x3ff00000181a742b */ /* 0x001fe20000000812 */
[----:B------:R-:W-:-:S07]  /*1100*/  IMAD.MOV.U32 R5, RZ, RZ, R3 ;  /* 0x000000ffff057224 */ /* 0x000fce00078e0003 */
[----:B------:R-:W-:-:S08]  /*1110*/  DFMA R26, R26, R26, R26 ;  /* 0x0000001a1a1a722b */ /* 0x000fd0000000001a */
[----:B------:R-:W-:Y:S01]  /*1120*/  DFMA R26, R24, R26, R24 ;  /* 0x0000001a181a722b */ /* 0x000fe20000000018 */
[----:B------:R-:W-:Y:S01]  /*1130*/  SEL R25, R4, 0x63400000, !P1 ;  /* 0x6340000004197807 */ /* 0x000fe20004800000 */
[----:B------:R-:W-:-:S03]  /*1140*/  IMAD.MOV.U32 R24, RZ, RZ, R22 ;  /* 0x000000ffff187224 */ /* 0x000fc600078e0016 */
[----:B------:R-:W-:-:S03]  /*1150*/  LOP3.LUT R25, R25, 0x800fffff, R23, 0xf8, !PT ;  /* 0x800fffff19197812 */ /* 0x000fc600078ef817 */
[----:B------:R-:W-:-:S03]  /*1160*/  DFMA R28, R26, -R18, 1 ;  /* 0x3ff000001a1c742b */ /* 0x000fc60000000812 */
[----:B------:R-:W-:-:S05]  /*1170*/  @!P2 DFMA R24, R24, 2, -R30 ;  /* 0x400000001818a82b */ /* 0x000fca000000081e */
[----:B------:R-:W-:-:S05]  /*1180*/  DFMA R26, R26, R28, R26 ;  /* 0x0000001c1a1a722b */ /* 0x000fca000000001a */
[----:B------:R-:W-:-:S03]  /*1190*/  @!P2 LOP3.LUT R5, R25, 0x7ff00000, RZ, 0xc0, !PT ;  /* 0x7ff000001905a812 */ /* 0x000fc600078ec0ff */
[----:B------:R-:W-:Y:S02]  /*11a0*/  DMUL R30, R26, R24 ;  /* 0x000000181a1e7228 */ /* 0x000fe40000000000 */
[----:B------:R-:W-:-:S05]  /*11b0*/  VIADD R7, R5, 0xffffffff ;  /* 0xffffffff05077836 */ /* 0x000fca0000000000 */
[----:B------:R-:W-:Y:S01]  /*11c0*/  ISETP.GT.U32.AND P0, PT, R7, 0x7feffffe, PT ;  /* 0x7feffffe0700780c */ /* 0x000fe20003f04070 */
[----:B------:R-:W-:Y:S01]  /*11d0*/  VIADD R7, R6, 0xffffffff ;  /* 0xffffffff06077836 */ /* 0x000fe20000000000 */
[----:B------:R-:W-:-:S04]  /*11e0*/  DFMA R28, R30, -R18, R24 ;  /* 0x800000121e1c722b */ /* 0x000fc80000000018 */
[----:B------:R-:W-:-:S04]  /*11f0*/  ISETP.GT.U32.OR P0, PT, R7, 0x7feffffe, P0 ;  /* 0x7feffffe0700780c */ /* 0x000fc80000704470 */
[----:B------:R-:W-:-:S09]  /*1200*/  DFMA R28, R26, R28, R30 ;  /* 0x0000001c1a1c722b */ /* 0x000fd2000000001e */
[----:B------:R-:W-:Y:S05]  /*1210*/  @P0 BRA `(.L_x_17) ;  /* 0x00000000006c0947 */ /* 0x000fea0003800000 */
[----:B------:R-:W-:-:S04]  /*1220*/  LOP3.LUT R6, R21, 0x7ff00000, RZ, 0xc0, !PT ;  /* 0x7ff0000015067812 */ /* 0x000fc800078ec0ff */
[CC--:B------:R-:W-:Y:S02]  /*1230*/  VIADDMNMX R5, R3.reuse, -R6.reuse, 0xb9600000, !PT ;  /* 0xb960000003057446 */ /* 0x0c0fe40007800906 */
[----:B------:R-:W-:Y:S02]  /*1240*/  ISETP.GE.U32.AND P0, PT, R3, R6, PT ;  /* 0x000000060300720c */ /* 0x000fe40003f06070 */
[----:B------:R-:W-:Y:S02]  /*1250*/  VIMNMX R3, PT, PT, R5, 0x46a00000, PT ;  /* 0x46a0000005037848 */ /* 0x000fe40003fe0100 */
[----:B------:R-:W-:-:S05]  /*1260*/  SEL R4, R4, 0x63400000, !P0 ;  /* 0x6340000004047807 */ /* 0x000fca0004000000 */
[----:B------:R-:W-:Y:S02]  /*1270*/  IMAD.IADD R3, R3, 0x1, -R4 ;  /* 0x0000000103037824 */ /* 0x000fe400078e0a04 */
[----:B------:R-:W-:Y:S02]  /*1280*/  IMAD.MOV.U32 R4, RZ, RZ, RZ ;  /* 0x000000ffff047224 */ /* 0x000fe400078e00ff */
[----:B------:R-:W-:-:S06]  /*1290*/  VIADD R5, R3, 0x7fe00000 ;  /* 0x7fe0000003057836 */ /* 0x000fcc0000000000 */
[----:B------:R-:W-:-:S10]  /*12a0*/  DMUL R26, R28, R4 ;  /* 0x000000041c1a7228 */ /* 0x000fd40000000000 */
[----:B------:R-:W-:-:S13]  /*12b0*/  FSETP.GTU.AND P0, PT, |R27|, 1.469367938527859385e-39, PT ;  /* 0x001000001b00780b */ /* 0x000fda0003f0c200 */
[----:B------:R-:W-:Y:S05]  /*12c0*/  @P0 BRA `(.L_x_18) ;  /* 0x0000000000940947 */ /* 0x000fea0003800000 */
[----:B------:R-:W-:Y:S01]  /*12d0*/  DFMA R18, R28, -R18, R24 ;  /* 0x800000121c12722b */ /* 0x000fe20000000018 */
[----:B------:R-:W-:-:S09]  /*12e0*/  IMAD.MOV.U32 R6, RZ, RZ, RZ ;  /* 0x000000ffff067224 */ /* 0x000fd200078e00ff */
[C---:B------:R-:W-:Y:S02]  /*12f0*/  FSETP.NEU.AND P0, PT, R19.reuse, RZ, PT ;  /* 0x000000ff1300720b */ /* 0x040fe40003f0d000 */
[----:B------:R-:W-:-:S04]  /*1300*/  LOP3.LUT R21, R19, 0x80000000, R21, 0x48, !PT ;  /* 0x8000000013157812 */ /* 0x000fc800078e4815 */
[----:B------:R-:W-:-:S07]  /*1310*/  LOP3.LUT R7, R21, R5, RZ, 0xfc, !PT ;  /* 0x0000000515077212 */ /* 0x000fce00078efcff */
[----:B------:R-:W-:Y:S05]  /*1320*/  @!P0 BRA `(.L_x_18) ;  /* 0x00000000007c8947 */ /* 0x000fea0003800000 */
[----:B------:R-:W-:Y:S01]  /*1330*/  IMAD.MOV R5, RZ, RZ, -R3 ;  /* 0x000000ffff057224 */ /* 0x000fe200078e0a03 */
[----:B------:R-:W-:Y:S01]  /*1340*/  DMUL.RP R6, R28, R6 ;  /* 0x000000061c067228 */ /* 0x000fe20000008000 */
[----:B------:R-:W-:Y:S01]  /*1350*/  IMAD.MOV.U32 R4, RZ, RZ, RZ ;  /* 0x000000ffff047224 */ /* 0x000fe200078e00ff */
[----:B------:R-:W-:-:S05]  /*1360*/  IADD3 R3, PT, PT, -R3, -0x43300000, RZ ;  /* 0xbcd0000003037810 */ /* 0x000fca0007ffe1ff */
[----:B------:R-:W-:-:S03]  /*1370*/  DFMA R4, R26, -R4, R28 ;  /* 0x800000041a04722b */ /* 0x000fc6000000001c */
[----:B------:R-:W-:-:S07]  /*1380*/  LOP3.LUT R21, R7, R21, RZ, 0x3c, !PT ;  /* 0x0000001507157212 */ /* 0x000fce00078e3cff */
[----:B------:R-:W-:-:S04]  /*1390*/  FSETP.NEU.AND P0, PT, |R5|, R3, PT ;  /* 0x000000030500720b */ /* 0x000fc80003f0d200 */
[----:B------:R-:W-:Y:S02]  /*13a0*/  FSEL R26, R6, R26, !P0 ;  /* 0x0000001a061a7208 */ /* 0x000fe40004000000 */
[----:B------:R-:W-:Y:S01]  /*13b0*/  FSEL R27, R21, R27, !P0 ;  /* 0x0000001b151b7208 */ /* 0x000fe20004000000 */
[----:B------:R-:W-:Y:S06]  /*13c0*/  BRA `(.L_x_18) ;  /* 0x0000000000547947 */ /* 0x000fec0003800000 */
.L_x_17:
[----:B------:R-:W-:-:S14]  /*13d0*/  DSETP.NAN.AND P0, PT, R22, R22, PT ;  /* 0x000000161600722a */ /* 0x000fdc0003f08000 */
[----:B------:R-:W-:Y:S05]  /*13e0*/  @P0 BRA `(.L_x_19) ;  /* 0x0000000000440947 */ /* 0x000fea0003800000 */
[----:B------:R-:W-:-:S14]  /*13f0*/  DSETP.NAN.AND P0, PT, R20, R20, PT ;  /* 0x000000141400722a */ /* 0x000fdc0003f08000 */
[----:B------:R-:W-:Y:S05]  /*1400*/  @P0 BRA `(.L_x_20) ;  /* 0x0000000000300947 */ /* 0x000fea0003800000 */
[----:B------:R-:W-:Y:S01]  /*1410*/  ISETP.NE.AND P0, PT, R5, R6, PT ;  /* 0x000000060500720c */ /* 0x000fe20003f05270 */
[----:B------:R-:W-:Y:S02]  /*1420*/  IMAD.MOV.U32 R26, RZ, RZ, 0x0 ;  /* 0x00000000ff1a7424 */ /* 0x000fe400078e00ff */
[----:B------:R-:W-:-:S10]  /*1430*/  IMAD.MOV.U32 R27, RZ, RZ, -0x80000 ;  /* 0xfff80000ff1b7424 */ /* 0x000fd400078e00ff */
[----:B------:R-:W-:Y:S05]  /*1440*/  @!P0 BRA `(.L_x_18) ;  /* 0x0000000000348947 */ /* 0x000fea0003800000 */
[----:B------:R-:W-:Y:S02]  /*1450*/  ISETP.NE.AND P0, PT, R5, 0x7ff00000, PT ;  /* 0x7ff000000500780c */ /* 0x000fe40003f05270 */
[----:B------:R-:W-:Y:S02]  /*1460*/  LOP3.LUT R27, R23, 0x80000000, R21, 0x48, !PT ;  /* 0x80000000171b7812 */ /* 0x000fe400078e4815 */
[----:B------:R-:W-:-:S13]  /*1470*/  ISETP.EQ.OR P0, PT, R6, RZ, !P0 ;  /* 0x000000ff0600720c */ /* 0x000fda0004702670 */
[----:B------:R-:W-:Y:S01]  /*1480*/  @P0 LOP3.LUT R3, R27, 0x7ff00000, RZ, 0xfc, !PT ;  /* 0x7ff000001b030812 */ /* 0x000fe200078efcff */
[----:B------:R-:W-:Y:S02]  /*1490*/  @!P0 IMAD.MOV.U32 R26, RZ, RZ, RZ ;  /* 0x000000ffff1a8224 */ /* 0x000fe400078e00ff */
[----:B------:R-:W-:Y:S02]  /*14a0*/  @P0 IMAD.MOV.U32 R26, RZ, RZ, RZ ;  /* 0x000000ffff1a0224 */ /* 0x000fe400078e00ff */
[----:B------:R-:W-:Y:S01]  /*14b0*/  @P0 IMAD.MOV.U32 R27, RZ, RZ, R3 ;  /* 0x000000ffff1b0224 */ /* 0x000fe200078e0003 */
[----:B------:R-:W-:Y:S06]  /*14c0*/  BRA `(.L_x_18) ;  /* 0x0000000000147947 */ /* 0x000fec0003800000 */
.L_x_20:
[----:B------:R-:W-:Y:S01]  /*14d0*/  LOP3.LUT R27, R21, 0x80000, RZ, 0xfc, !PT ;  /* 0x00080000151b7812 */ /* 0x000fe200078efcff */
[----:B------:R-:W-:Y:S01]  /*14e0*/  IMAD.MOV.U32 R26, RZ, RZ, R20 ;  /* 0x000000ffff1a7224 */ /* 0x000fe200078e0014 */
[----:B------:R-:W-:Y:S06]  /*14f0*/  BRA `(.L_x_18) ;  /* 0x0000000000087947 */ /* 0x000fec0003800000 */
.L_x_19:
[----:B------:R-:W-:Y:S01]  /*1500*/  LOP3.LUT R27, R23, 0x80000, RZ, 0xfc, !PT ;  /* 0x00080000171b7812 */ /* 0x000fe200078efcff */
[----:B------:R-:W-:-:S07]  /*1510*/  IMAD.MOV.U32 R26, RZ, RZ, R22 ;  /* 0x000000ffff1a7224 */ /* 0x000fce00078e0016 */
.L_x_18:
[----:B------:R-:W-:Y:S05]  /*1520*/  BSYNC.RECONVERGENT B2 ;  /* 0x0000000000027941 */ /* 0x000fea0003800200 */
.L_x_16:
[----:B------:R-:W-:-:S04]  /*1530*/  IMAD.MOV.U32 R3, RZ, RZ, 0x0 ;  /* 0x00000000ff037424 */ /* 0x000fc800078e00ff */
[----:B------:R-:W-:Y:S05]  /*1540*/  RET.REL.NODEC R2 `(_Z18iterate_mandelbrotP7double2Piiiii) ;  /* 0xffffffe802ac7950 */ /* 0x000fea0003c3ffff */
        .weak           $__internal_1_$__cuda_sm20_dsqrt_rn_f64_mediumpath_v1
        .type           $__internal_1_$__cuda_sm20_dsqrt_rn_f64_mediumpath_v1,@function
        .size           $__internal_1_$__cuda_sm20_dsqrt_rn_f64_mediumpath_v1,(.L_x_27 - $__internal_1_$__cuda_sm20_dsqrt_rn_f64_mediumpath_v1)
$__internal_1_$__cuda_sm20_dsqrt_rn_f64_mediumpath_v1:
[----:B------:R-:W-:Y:S01]  /*1550*/  ISETP.GE.U32.AND P0, PT, R2, -0x3400000, PT ;  /* 0xfcc000000200780c */ /* 0x000fe20003f06070 */
[----:B------:R-:W-:Y:S01]  /*1560*/  BSSY.RECONVERGENT B2, `(.L_x_21) ;  /* 0x0000024000027945 */ /* 0x000fe20003800200 */
[----:B------:R-:W-:-:S11]  /*1570*/  IMAD.MOV.U32 R2, RZ, RZ, R22 ;  /* 0x000000ffff027224 */ /* 0x000fd600078e0016 */
[----:B------:R-:W-:Y:S05]  /*1580*/  @!P0 BRA `(.L_x_22) ;  /* 0x0000000000208947 */ /* 0x000fea0003800000 */
[----:B------:R-:W-:-:S10]  /*1590*/  DFMA.RM R4, R4, R6, R18 ;  /* 0x000000060404722b */ /* 0x000fd40000004012 */
[----:B------:R-:W-:-:S05]  /*15a0*/  IADD3 R6, P0, PT, R4, 0x1, RZ ;  /* 0x0000000104067810 */ /* 0x000fca0007f1e0ff */
[----:B------:R-:W-:-:S06]  /*15b0*/  IMAD.X R7, RZ, RZ, R5, P0 ;  /* 0x000000ffff077224 */ /* 0x000fcc00000e0605 */
[----:B------:R-:W-:-:S08]  /*15c0*/  DFMA.RP R2, -R4, R6, R2 ;  /* 0x000000060402722b */ /* 0x000fd00000008102 */
[----:B------:R-:W-:-:S06]  /*15d0*/  DSETP.GT.AND P0, PT, R2, RZ, PT ;  /* 0x000000ff0200722a */ /* 0x000fcc0003f04000 */
[----:B------:R-:W-:Y:S02]  /*15e0*/  FSEL R4, R6, R4, P0 ;  /* 0x0000000406047208 */ /* 0x000fe40000000000 */
[----:B------:R-:W-:Y:S01]  /*15f0*/  FSEL R5, R7, R5, P0 ;  /* 0x0000000507057208 */ /* 0x000fe20000000000 */
[----:B------:R-:W-:Y:S06]  /*1600*/  BRA `(.L_x_23) ;  /* 0x0000000000647947 */ /* 0x000fec0003800000 */
.L_x_22:
[----:B------:R-:W-:-:S14]  /*1610*/  DSETP.NE.AND P0, PT, R2, RZ, PT ;  /* 0x000000ff0200722a */ /* 0x000fdc0003f05000 */
[----:B------:R-:W-:Y:S05]  /*1620*/  @!P0 BRA `(.L_x_24) ;  /* 0x0000000000588947 */ /* 0x000fea0003800000 */
[----:B------:R-:W-:-:S13]  /*1630*/  ISETP.GE.AND P0, PT, R3, RZ, PT ;  /* 0x000000ff0300720c */ /* 0x000fda0003f06270 */
[----:B------:R-:W-:Y:S02]  /*1640*/  @!P0 IMAD.MOV.U32 R4, RZ, RZ, 0x0 ;  /* 0x00000000ff048424 */ /* 0x000fe400078e00ff */
[----:B------:R-:W-:Y:S01]  /*1650*/  @!P0 IMAD.MOV.U32 R5, RZ, RZ, -0x80000 ;  /* 0xfff80000ff058424 */ /* 0x000fe200078e00ff */
[----:B------:R-:W-:Y:S06]  /*1660*/  @!P0 BRA `(.L_x_23) ;  /* 0x00000000004c8947 */ /* 0x000fec0003800000 */
[----:B------:R-:W-:-:S13]  /*1670*/  ISETP.GT.AND P0, PT, R3, 0x7fefffff, PT ;  /* 0x7fefffff0300780c */ /* 0x000fda0003f04270 */
[----:B------:R-:W-:Y:S05]  /*1680*/  @P0 BRA `(.L_x_24) ;  /* 0x0000000000400947 */ /* 0x000fea0003800000 */
[----:B------:R-:W-:Y:S01]  /*1690*/  DMUL R18, R2, 8.11296384146066816958e+31 ;  /* 0x4690000002127828 */ /* 0x000fe20000000000 */
[----:B------:R-:W-:Y:S02]  /*16a0*/  IMAD.MOV.U32 R6, RZ, RZ, 0x0 ;  /* 0x00000000ff067424 */ /* 0x000fe400078e00ff */
[----:B------:R-:W-:Y:S02]  /*16b0*/  IMAD.MOV.U32 R2, RZ, RZ, RZ ;  /* 0x000000ffff027224 */ /* 0x000fe400078e00ff */
[----:B------:R-:W-:Y:S01]  /*16c0*/  IMAD.MOV.U32 R7, RZ, RZ, 0x3fd80000 ;  /* 0x3fd80000ff077424 */ /* 0x000fe200078e00ff */
[----:B------:R-:W0:Y:S03]  /*16d0*/  MUFU.RSQ64H R3, R19 ;  /* 0x0000001300037308 */ /* 0x000e260000001c00 */
[----:B0-----:R-:W-:-:S08]  /*16e0*/  DMUL R4, R2, R2 ;  /* 0x0000000202047228 */ /* 0x001fd00000000000 */
[----:B------:R-:W-:-:S08]  /*16f0*/  DFMA R4, R18, -R4, 1 ;  /* 0x3ff000001204742b */ /* 0x000fd00000000804 */
[----:B------:R-:W-:Y:S02]  /*1700*/  DFMA R6, R4, R6, 0.5 ;  /* 0x3fe000000406742b */ /* 0x000fe40000000006 */
[----:B------:R-:W-:-:S08]  /*1710*/  DMUL R4, R2, R4 ;  /* 0x0000000402047228 */ /* 0x000fd00000000000 */
[----:B------:R-:W-:-:S08]  /*1720*/  DFMA R4, R6, R4, R2 ;  /* 0x000000040604722b */ /* 0x000fd00000000002 */
[----:B------:R-:W-:Y:S02]  /*1730*/  DMUL R2, R18, R4 ;  /* 0x0000000412027228 */ /* 0x000fe40000000000 */
[----:B------:R-:W-:-:S06]  /*1740*/  VIADD R5, R5, 0xfff00000 ;  /* 0xfff0000005057836 */ /* 0x000fcc0000000000 */
[----:B------:R-:W-:-:S08]  /*1750*/  DFMA R6, R2, -R2, R18 ;  /* 0x800000020206722b */ /* 0x000fd00000000012 */
[----:B------:R-:W-:-:S10]  /*1760*/  DFMA R4, R4, R6, R2 ;  /* 0x000000060404722b */ /* 0x000fd40000000002 */
[----:B------:R-:W-:Y:S01]  /*1770*/  VIADD R5, R5, 0xfcb00000 ;  /* 0xfcb0000005057836 */ /* 0x000fe20000000000 */
[----:B------:R-:W-:Y:S06]  /*1780*/  BRA `(.L_x_23) ;  /* 0x0000000000047947 */ /* 0x000fec0003800000 */
.L_x_24:
[----:B------:R-:W-:-:S11]  /*1790*/  DADD R4, R2, R2 ;  /* 0x0000000002047229 */ /* 0x000fd60000000002 */
.L_x_23:
[----:B------:R-:W-:Y:S05]  /*17a0*/  BSYNC.RECONVERGENT B2 ;  /* 0x0000000000027941 */ /* 0x000fea0003800200 */
.L_x_21:
[----:B------:R-:W-:-:S04]  /*17b0*/  IMAD.MOV.U32 R21, RZ, RZ, 0x0 ;  /* 0x00000000ff157424 */ /* 0x000fc800078e00ff */
[----:B------:R-:W-:Y:S05]  /*17c0*/  RET.REL.NODEC R20 `(_Z18iterate_mandelbrotP7double2Piiiii) ;  /* 0xffffffe8140c7950 */ /* 0x000fea0003c3ffff */
.L_x_25:
[----:B------:R-:W-:-:S00]  /*17d0*/  BRA `(.L_x_25) ;  /* 0xfffffffc00fc7947 */ /* 0x000fc0000383ffff */
[----:B------:R-:W-:-:S00]  /*17e0*/  NOP ;  /* 0x0000000000007918 */ /* 0x000fc00000000000 */
        /* <DEDUP_REMOVED lines=9> */
.L_x_27:


//--------------------- .nv.shared.reserved.0     --------------------------
	.section	.nv.shared.reserved.0,"aw",@nobits
	.weak		__nv_reservedSMEM_offset_0_alias
	.size		__nv_reservedSMEM_offset_0_alias, 0, 64
	.other		__nv_reservedSMEM_offset_0_alias,@"STO_CUDA_RESERVED_SHARED STV_DEFAULT"
__nv_reservedSMEM_offset_0_alias:
	.zero		0
	.zero		64


//--------------------- .nv.constant0._Z18iterate_mandelbrotP7double2Piiiii --------------------------
	.section	.nv.constant0._Z18iterate_mandelbrotP7double2Piiiii,"a",@progbits
	.sectionflags	@""
	.align	4
.nv.constant0._Z18iterate_mandelbrotP7double2Piiiii:
	.zero		928


//--------------------- SYMBOLS --------------------------

	.type		.nv.reservedSmem.offset0,@object
	.size		.nv.reservedSmem.offset0,0x4
